//
// Generated by NVIDIA NVVM Compiler
//
// Compiler Build ID: CL-36424714
// Cuda compilation tools, release 13.0, V13.0.88
// Based on NVVM 20.0.0
//

.version 9.0
.target sm_100
.address_size 64

	// .globl	_Z8hist_gpuPhiiPi

.visible .entry _Z8hist_gpuPhiiPi(
	.param .u64 .ptr .align 1 _Z8hist_gpuPhiiPi_param_0,
	.param .u32 _Z8hist_gpuPhiiPi_param_1,
	.param .u32 _Z8hist_gpuPhiiPi_param_2,
	.param .u64 .ptr .align 1 _Z8hist_gpuPhiiPi_param_3
)
{
	.reg .pred 	%p<2>;
	.reg .b32 	%r<11>;
	.reg .b64 	%rd<9>;

	ld.param.u64 	%rd1, [_Z8hist_gpuPhiiPi_param_0];
	ld.param.u32 	%r2, [_Z8hist_gpuPhiiPi_param_1];
	ld.param.u32 	%r3, [_Z8hist_gpuPhiiPi_param_2];
	ld.param.u64 	%rd2, [_Z8hist_gpuPhiiPi_param_3];
	mul.lo.s32 	%r4, %r3, %r2;
	mov.u32 	%r5, %ctaid.x;
	mov.u32 	%r6, %ntid.x;
	mov.u32 	%r7, %tid.x;
	mad.lo.s32 	%r1, %r5, %r6, %r7;
	setp.ge.u32 	%p1, %r1, %r4;
	@%p1 bra 	$L__BB0_2;
	cvta.to.global.u64 	%rd3, %rd1;
	cvta.to.global.u64 	%rd4, %rd2;
	cvt.s64.s32 	%rd5, %r1;
	add.s64 	%rd6, %rd3, %rd5;
	ld.global.u8 	%r8, [%rd6];
	mul.wide.u32 	%rd7, %r8, 4;
	add.s64 	%rd8, %rd4, %rd7;
	ld.global.u32 	%r9, [%rd8];
	add.s32 	%r10, %r9, 1;
	st.global.u32 	[%rd8], %r10;
$L__BB0_2:
	ret;

}
	// .globl	_Z15hist_gpu_atomicPhiiPi
.visible .entry _Z15hist_gpu_atomicPhiiPi(
	.param .u64 .ptr .align 1 _Z15hist_gpu_atomicPhiiPi_param_0,
	.param .u32 _Z15hist_gpu_atomicPhiiPi_param_1,
	.param .u32 _Z15hist_gpu_atomicPhiiPi_param_2,
	.param .u64 .ptr .align 1 _Z15hist_gpu_atomicPhiiPi_param_3
)
{
	.reg .pred 	%p<3>;
	.reg .b32 	%r<15>;
	.reg .b64 	%rd<9>;

	ld.param.u64 	%rd3, [_Z15hist_gpu_atomicPhiiPi_param_0];
	ld.param.u32 	%r7, [_Z15hist_gpu_atomicPhiiPi_param_1];
	ld.param.u32 	%r8, [_Z15hist_gpu_atomicPhiiPi_param_2];
	ld.param.u64 	%rd4, [_Z15hist_gpu_atomicPhiiPi_param_3];
	mul.lo.s32 	%r1, %r8, %r7;
	mov.u32 	%r9, %ctaid.x;
	mov.u32 	%r2, %ntid.x;
	mov.u32 	%r10, %tid.x;
	mad.lo.s32 	%r14, %r9, %r2, %r10;
	setp.ge.u32 	%p1, %r14, %r1;
	@%p1 bra 	$L__BB1_3;
	mov.u32 	%r11, %nctaid.x;
	mul.lo.s32 	%r4, %r2, %r11;
	cvta.to.global.u64 	%rd1, %rd3;
	cvta.to.global.u64 	%rd2, %rd4;
$L__BB1_2:
	cvt.s64.s32 	%rd5, %r14;
	add.s64 	%rd6, %rd1, %rd5;
	ld.global.u8 	%r12, [%rd6];
	mul.wide.u32 	%rd7, %r12, 4;
	add.s64 	%rd8, %rd2, %rd7;
	atom.global.add.u32 	%r13, [%rd8], 1;
	add.s32 	%r14, %r14, %r4;
	setp.lt.u32 	%p2, %r14, %r1;
	@%p2 bra 	$L__BB1_2;
$L__BB1_3:
	ret;

}


// ===== COMPILED SASS (sm_100) =====

	.target	sm_100

	.elftype	@"ET_EXEC"


//--------------------- .note.nv.tkinfo           --------------------------
	.section	.note.nv.tkinfo,"",@"SHT_NOTE"
	.sectionflags	@"SHF_NOTE_NV_TKINFO"
	.tkinfo
        /*0018*/ 	.word	0x00000002
        /*0030*/ 	.string	""
        /*0030*/ 	.string	"ptxas"
        /*0030*/ 	.string	"Cuda compilation tools, release 13.0, V13.0.88"
        /*0030*/ 	.string	"Build cuda_13.0.r13.0/compiler.36424714_0"
        /*0030*/ 	.string	"-arch sm_100 -m 64 "



//--------------------- .note.nv.cuinfo           --------------------------
	.section	.note.nv.cuinfo,"",@"SHT_NOTE"
	.sectionflags	@"SHF_NOTE_NV_CUINFO"
        /*0018*/ 	.short	0x0002
        /*001a*/ 	.short	0x0064
        /*001c*/ 	.short	0x0082
	.zero		2


//--------------------- .nv.info                  --------------------------
	.section	.nv.info,"",@"SHT_CUDA_INFO"
	.align	4


	//----- nvinfo : EIATTR_REGCOUNT
	.align		4
        /*0000*/ 	.byte	0x04, 0x2f
        /*0002*/ 	.short	(.L_1 - .L_0)
	.align		4
.L_0:
        /*0004*/ 	.word	index@(_Z8hist_gpuPhiiPi)
        /*0008*/ 	.word	0x0000000a


	//----- nvinfo : EIATTR_FRAME_SIZE
	.align		4
.L_1:
        /*000c*/ 	.byte	0x04, 0x11
        /*000e*/ 	.short	(.L_3 - .L_2)
	.align		4
.L_2:
        /*0010*/ 	.word	index@(_Z8hist_gpuPhiiPi)
        /*0014*/ 	.word	0x00000000


	//----- nvinfo : EIATTR_REGCOUNT
	.align		4
.L_3:
        /*0018*/ 	.byte	0x04, 0x2f
        /*001a*/ 	.short	(.L_5 - .L_4)
	.align		4
.L_4:
        /*001c*/ 	.word	index@(_Z15hist_gpu_atomicPhiiPi)
        /*0020*/ 	.word	0x0000000e


	//----- nvinfo : EIATTR_FRAME_SIZE
	.align		4
.L_5:
        /*0024*/ 	.byte	0x04, 0x11
        /*0026*/ 	.short	(.L_7 - .L_6)
	.align		4
.L_6:
        /*0028*/ 	.word	index@(_Z15hist_gpu_atomicPhiiPi)
        /*002c*/ 	.word	0x00000000


	//----- nvinfo : EIATTR_MIN_STACK_SIZE
	.align		4
.L_7:
        /*0030*/ 	.byte	0x04, 0x12
        /*0032*/ 	.short	(.L_9 - .L_8)
	.align		4
.L_8:
        /*0034*/ 	.word	index@(_Z15hist_gpu_atomicPhiiPi)
        /*0038*/ 	.word	0x00000000


	//----- nvinfo : EIATTR_MIN_STACK_SIZE
	.align		4
.L_9:
        /*003c*/ 	.byte	0x04, 0x12
        /*003e*/ 	.short	(.L_11 - .L_10)
	.align		4
.L_10:
        /*0040*/ 	.word	index@(_Z8hist_gpuPhiiPi)
        /*0044*/ 	.word	0x00000000
.L_11:


//--------------------- .nv.compat                --------------------------
	.section	.nv.compat,"",@"SHT_CUDA_COMPAT_INFO"
	.align	4
        /*0000*/ 	.byte	0x02, 0x09, 0x00, 0x00, 0x02, 0x02, 0x01, 0x00, 0x02, 0x05, 0x05, 0x00, 0x03, 0x07, 0x01, 0x01
        /*0010*/ 	.byte	0x02, 0x03, 0x00, 0x00, 0x02, 0x06, 0x01, 0x00, 0x04, 0x0b, 0x08, 0x00, 0x09, 0x00, 0x00, 0x00
        /*0020*/ 	.byte	0x00, 0x00, 0x00, 0x00


//--------------------- .nv.info._Z15hist_gpu_atomicPhiiPi --------------------------
	.section	.nv.info._Z15hist_gpu_atomicPhiiPi,"",@"SHT_CUDA_INFO"
	.sectionflags	@""
	.align	4


	//----- nvinfo : EIATTR_CUDA_API_VERSION
	.align		4
        /*0000*/ 	.byte	0x04, 0x37
        /*0002*/ 	.short	(.L_13 - .L_12)
.L_12:
        /*0004*/ 	.word	0x00000082


	//----- nvinfo : EIATTR_KPARAM_INFO
	.align		4
.L_13:
        /*0008*/ 	.byte	0x04, 0x17
        /*000a*/ 	.short	(.L_15 - .L_14)
.L_14:
        /*000c*/ 	.word	0x00000000
        /*0010*/ 	.short	0x0003
        /*0012*/ 	.short	0x0010
        /*0014*/ 	.byte	0x00, 0xf5, 0x21, 0x00


	//----- nvinfo : EIATTR_KPARAM_INFO
	.align		4
.L_15:
        /*0018*/ 	.byte	0x04, 0x17
        /*001a*/ 	.short	(.L_17 - .L_16)
.L_16:
        /*001c*/ 	.word	0x00000000
        /*0020*/ 	.short	0x0002
        /*0022*/ 	.short	0x000c
        /*0024*/ 	.byte	0x00, 0xf0, 0x11, 0x00


	//----- nvinfo : EIATTR_KPARAM_INFO
	.align		4
.L_17:
        /*0028*/ 	.byte	0x04, 0x17
        /*002a*/ 	.short	(.L_19 - .L_18)
.L_18:
        /*002c*/ 	.word	0x00000000
        /*0030*/ 	.short	0x0001
        /*0032*/ 	.short	0x0008
        /*0034*/ 	.byte	0x00, 0xf0, 0x11, 0x00


	//----- nvinfo : EIATTR_KPARAM_INFO
	.align		4
.L_19:
        /*0038*/ 	.byte	0x04, 0x17
        /*003a*/ 	.short	(.L_21 - .L_20)
.L_20:
        /*003c*/ 	.word	0x00000000
        /*0040*/ 	.short	0x0000
        /*0042*/ 	.short	0x0000
        /*0044*/ 	.byte	0x00, 0xf5, 0x21, 0x00


	//----- nvinfo : EIATTR_SPARSE_MMA_MASK
	.align		4
.L_21:
        /*0048*/ 	.byte	0x03, 0x50
        /*004a*/ 	.short	0x0000


	//----- nvinfo : EIATTR_MAXREG_COUNT
	.align		4
        /*004c*/ 	.byte	0x03, 0x1b
        /*004e*/ 	.short	0x00ff


	//----- nvinfo : EIATTR_MERCURY_ISA_VERSION
	.align		4
        /*0050*/ 	.byte	0x03, 0x5f
        /*0052*/ 	.short	0x0101


	//----- nvinfo : EIATTR_VRC_CTA_INIT_COUNT
	.align		4
        /*0054*/ 	.byte	0x02, 0x4a
	.zero		1
	.zero		1


	//----- nvinfo : EIATTR_EXIT_INSTR_OFFSETS
	.align		4
        /*0058*/ 	.byte	0x04, 0x1c
        /*005a*/ 	.short	(.L_23 - .L_22)


	//   ....[0]....
.L_22:
        /*005c*/ 	.word	0x00000080


	//   ....[1]....
        /*0060*/ 	.word	0x00000170


	//----- nvinfo : EIATTR_CRS_STACK_SIZE
	.align		4
.L_23:
        /*0064*/ 	.byte	0x04, 0x1e
        /*0066*/ 	.short	(.L_25 - .L_24)
.L_24:
        /*0068*/ 	.word	0x00000000


	//----- nvinfo : EIATTR_CBANK_PARAM_SIZE
	.align		4
.L_25:
        /*006c*/ 	.byte	0x03, 0x19
        /*006e*/ 	.short	0x0018


	//----- nvinfo : EIATTR_PARAM_CBANK
	.align		4
        /*0070*/ 	.byte	0x04, 0x0a
        /*0072*/ 	.short	(.L_27 - .L_26)
	.align		4
.L_26:
        /*0074*/ 	.word	index@(.nv.constant0._Z15hist_gpu_atomicPhiiPi)
        /*0078*/ 	.short	0x0380
        /*007a*/ 	.short	0x0018


	//----- nvinfo : EIATTR_SW_WAR
	.align		4
.L_27:
        /*007c*/ 	.byte	0x04, 0x36
        /*007e*/ 	.short	(.L_29 - .L_28)
.L_28:
        /*0080*/ 	.word	0x00000008
.L_29:


//--------------------- .nv.info._Z8hist_gpuPhiiPi --------------------------
	.section	.nv.info._Z8hist_gpuPhiiPi,"",@"SHT_CUDA_INFO"
	.sectionflags	@""
	.align	4


	//----- nvinfo : EIATTR_CUDA_API_VERSION
	.align		4
        /*0000*/ 	.byte	0x04, 0x37
        /*0002*/ 	.short	(.L_31 - .L_30)
.L_30:
        /*0004*/ 	.word	0x00000082


	//----- nvinfo : EIATTR_KPARAM_INFO
	.align		4
.L_31:
        /*0008*/ 	.byte	0x04, 0x17
        /*000a*/ 	.short	(.L_33 - .L_32)
.L_32:
        /*000c*/ 	.word	0x00000000
        /*0010*/ 	.short	0x0003
        /*0012*/ 	.short	0x0010
        /*0014*/ 	.byte	0x00, 0xf5, 0x21, 0x00


	//----- nvinfo : EIATTR_KPARAM_INFO
	.align		4
.L_33:
        /*0018*/ 	.byte	0x04, 0x17
        /*001a*/ 	.short	(.L_35 - .L_34)
.L_34:
        /*001c*/ 	.word	0x00000000
        /*0020*/ 	.short	0x0002
        /*0022*/ 	.short	0x000c
        /*0024*/ 	.byte	0x00, 0xf0, 0x11, 0x00


	//----- nvinfo : EIATTR_KPARAM_INFO
	.align		4
.L_35:
        /*0028*/ 	.byte	0x04, 0x17
        /*002a*/ 	.short	(.L_37 - .L_36)
.L_36:
        /*002c*/ 	.word	0x00000000
        /*0030*/ 	.short	0x0001
        /*0032*/ 	.short	0x0008
        /*0034*/ 	.byte	0x00, 0xf0, 0x11, 0x00


	//----- nvinfo : EIATTR_KPARAM_INFO
	.align		4
.L_37:
        /*0038*/ 	.byte	0x04, 0x17
        /*003a*/ 	.short	(.L_39 - .L_38)
.L_38:
        /*003c*/ 	.word	0x00000000
        /*0040*/ 	.short	0x0000
        /*0042*/ 	.short	0x0000
        /*0044*/ 	.byte	0x00, 0xf5, 0x21, 0x00


	//----- nvinfo : EIATTR_SPARSE_MMA_MASK
	.align		4
.L_39:
        /*0048*/ 	.byte	0x03, 0x50
        /*004a*/ 	.short	0x0000


	//----- nvinfo : EIATTR_MAXREG_COUNT
	.align		4
        /*004c*/ 	.byte	0x03, 0x1b
        /*004e*/ 	.short	0x00ff


	//----- nvinfo : EIATTR_MERCURY_ISA_VERSION
	.align		4
        /*0050*/ 	.byte	0x03, 0x5f
        /*0052*/ 	.short	0x0101


	//----- nvinfo : EIATTR_VRC_CTA_INIT_COUNT
	.align		4
        /*0054*/ 	.byte	0x02, 0x4a
	.zero		1
	.zero		1


	//----- nvinfo : EIATTR_EXIT_INSTR_OFFSETS
	.align		4
        /*0058*/ 	.byte	0x04, 0x1c
        /*005a*/ 	.short	(.L_41 - .L_40)


	//   ....[0]....
.L_40:
        /*005c*/ 	.word	0x00000080


	//   ....[1]....
        /*0060*/ 	.word	0x00000130


	//----- nvinfo : EIATTR_CBANK_PARAM_SIZE
	.align		4
.L_41:
        /*0064*/ 	.byte	0x03, 0x19
        /*0066*/ 	.short	0x0018


	//----- nvinfo : EIATTR_PARAM_CBANK
	.align		4
        /*0068*/ 	.byte	0x04, 0x0a
        /*006a*/ 	.short	(.L_43 - .L_42)
	.align		4
.L_42:
        /*006c*/ 	.word	index@(.nv.constant0._Z8hist_gpuPhiiPi)
        /*0070*/ 	.short	0x0380
        /*0072*/ 	.short	0x0018


	//----- nvinfo : EIATTR_SW_WAR
	.align		4
.L_43:
        /*0074*/ 	.byte	0x04, 0x36
        /*0076*/ 	.short	(.L_45 - .L_44)
.L_44:
        /*0078*/ 	.word	0x00000008
.L_45:


//--------------------- .nv.callgraph             --------------------------
	.section	.nv.callgraph,"",@"SHT_CUDA_CALLGRAPH"
	.align	4
	.sectionentsize	8
	.align		4
        /*0000*/ 	.word	0x00000000
	.align		4
        /*0004*/ 	.word	0xffffffff
	.align		4
        /*0008*/ 	.word	0x00000000
	.align		4
        /*000c*/ 	.word	0xfffffffe
	.align		4
        /*0010*/ 	.word	0x00000000
	.align		4
        /*0014*/ 	.word	0xfffffffd
	.align		4
        /*0018*/ 	.word	0x00000000
	.align		4
        /*001c*/ 	.word	0xfffffffc


//--------------------- .text._Z15hist_gpu_atomicPhiiPi --------------------------
	.section	.text._Z15hist_gpu_atomicPhiiPi,"ax",@progbits
	.align	128
        .global         _Z15hist_gpu_atomicPhiiPi
        .type           _Z15hist_gpu_atomicPhiiPi,@function
        .size           _Z15hist_gpu_atomicPhiiPi,(.L_x_3 - _Z15hist_gpu_atomicPhiiPi)
        .other          _Z15hist_gpu_atomicPhiiPi,@"STO_CUDA_ENTRY STV_DEFAULT"
_Z15hist_gpu_atomicPhiiPi:
.text._Z15hist_gpu_atomicPhiiPi:
[----:B------:R-:W-:Y:S01]  /*0000*/  LDC R1, c[0x0][0x37c] ;  /* 0x0000df00ff017b82 */ /* 0x000fe20000000800 */
[----:B------:R-:W0:Y:S07]  /*0010*/  S2R R0, SR_TID.X ;  /* 0x0000000000007919 */ /* 0x000e2e0000002100 */
[----:B------:R-:W0:Y:S01]  /*0020*/  S2UR UR6, SR_CTAID.X ;  /* 0x00000000000679c3 */ /* 0x000e220000002500 */
[----:B------:R-:W1:Y:S07]  /*0030*/  LDCU.64 UR4, c[0x0][0x388] ;  /* 0x00007100ff0477ac */ /* 0x000e6e0008000a00 */
[----:B------:R-:W0:Y:S01]  /*0040*/  LDC R9, c[0x0][0x360] ;  /* 0x0000d800ff097b82 */ /* 0x000e220000000800 */
[----:B-1----:R-:W-:Y:S01]  /*0050*/  UIMAD UR4, UR5, UR4, URZ ;  /* 0x00000004050472a4 */ /* 0x002fe2000f8e02ff */
[----:B0-----:R-:W-:-:S05]  /*0060*/  IMAD R0, R9, UR6, R0 ;  /* 0x0000000609007c24 */ /* 0x001fca000f8e0200 */
[----:B------:R-:W-:-:S13]  /*0070*/  ISETP.GE.U32.AND P0, PT, R0, UR4, PT ;  /* 0x0000000400007c0c */ /* 0x000fda000bf06070 */
[----:B------:R-:W-:Y:S05]  /*0080*/  @P0 EXIT ;  /* 0x000000000000094d */ /* 0x000fea0003800000 */
[----:B------:R-:W0:Y:S01]  /*0090*/  LDC.64 R6, c[0x0][0x390] ;  /* 0x0000e400ff067b82 */ /* 0x000e220000000a00 */
[----:B------:R-:W1:Y:S01]  /*00a0*/  LDCU UR5, c[0x0][0x370] ;  /* 0x00006e00ff0577ac */ /* 0x000e620008000800 */
[----:B------:R-:W2:Y:S01]  /*00b0*/  LDCU.64 UR6, c[0x0][0x358] ;  /* 0x00006b00ff0677ac */ /* 0x000ea20008000a00 */
[----:B------:R-:W3:Y:S01]  /*00c0*/  LDCU.64 UR8, c[0x0][0x380] ;  /* 0x00007000ff0877ac */ /* 0x000ee20008000a00 */
[----:B-1----:R-:W-:-:S07]  /*00d0*/  IMAD R9, R9, UR5, RZ ;  /* 0x0000000509097c24 */ /* 0x002fce000f8e02ff */
.L_x_0:
[----:B---3--:R-:W-:-:S04]  /*00e0*/  IADD3 R4, P0, PT, R0, UR8, RZ ;  /* 0x0000000800047c10 */ /* 0x008fc8000ff1e0ff */
[----:B------:R-:W-:-:S05]  /*00f0*/  LEA.HI.X.SX32 R5, R0, UR9, 0x1, P0 ;  /* 0x0000000900057c11 */ /* 0x000fca00080f0eff */
[----:B-12---:R-:W0:Y:S01]  /*0100*/  LDG.E.U8 R3, desc[UR6][R4.64] ;  /* 0x0000000604037981 */ /* 0x006e22000c1e1100 */
[----:B------:R-:W-:Y:S01]  /*0110*/  IADD3 R0, PT, PT, R9, R0, RZ ;  /* 0x0000000009007210 */ /* 0x000fe20007ffe0ff */
[----:B------:R-:W-:-:S03]  /*0120*/  IMAD.MOV.U32 R11, RZ, RZ, 0x1 ;  /* 0x00000001ff0b7424 */ /* 0x000fc600078e00ff */
[----:B------:R-:W-:Y:S01]  /*0130*/  ISETP.GE.U32.AND P0, PT, R0, UR4, PT ;  /* 0x0000000400007c0c */ /* 0x000fe2000bf06070 */
[----:B0-----:R-:W-:-:S05]  /*0140*/  IMAD.WIDE.U32 R2, R3, 0x4, R6 ;  /* 0x0000000403027825 */ /* 0x001fca00078e0006 */
[----:B------:R1:W-:Y:S07]  /*0150*/  REDG.E.ADD.STRONG.GPU desc[UR6][R2.64], R11 ;  /* 0x0000000b0200798e */ /* 0x0003ee000c12e106 */
[----:B------:R-:W-:Y:S05]  /*0160*/  @!P0 BRA `(.L_x_0) ;  /* 0xfffffffc00dc8947 */ /* 0x000fea000383ffff */
[----:B------:R-:W-:Y:S05]  /*0170*/  EXIT ;  /* 0x000000000000794d */ /* 0x000fea0003800000 */
.L_x_1:
[----:B------:R-:W-:-:S00]  /*0180*/  BRA `(.L_x_1) ;  /* 0xfffffffc00fc7947 */ /* 0x000fc0000383ffff */
[----:B------:R-:W-:-:S00]  /*0190*/  NOP ;  /* 0x0000000000007918 */ /* 0x000fc00000000000 */
        /* <DEDUP_REMOVED lines=14> */
.L_x_3:


//--------------------- .text._Z8hist_gpuPhiiPi   --------------------------
	.section	.text._Z8hist_gpuPhiiPi,"ax",@progbits
	.align	128
        .global         _Z8hist_gpuPhiiPi
        .type           _Z8hist_gpuPhiiPi,@function
        .size           _Z8hist_gpuPhiiPi,(.L_x_4 - _Z8hist_gpuPhiiPi)
        .other          _Z8hist_gpuPhiiPi,@"STO_CUDA_ENTRY STV_DEFAULT"
_Z8hist_gpuPhiiPi:
.text._Z8hist_gpuPhiiPi:
        /* <DEDUP_REMOVED lines=9> */
[----:B------:R-:W0:Y:S01]  /*0090*/  LDCU.64 UR6, c[0x0][0x380] ;  /* 0x00007000ff0677ac */ /* 0x000e220008000a00 */
[----:B------:R-:W1:Y:S01]  /*00a0*/  LDC.64 R2, c[0x0][0x390] ;  /* 0x0000e400ff027b82 */ /* 0x000e620000000a00 */
[----:B------:R-:W2:Y:S01]  /*00b0*/  LDCU.64 UR4, c[0x0][0x358] ;  /* 0x00006b00ff0477ac */ /* 0x000ea20008000a00 */
[----:B0-----:R-:W-:-:S04]  /*00c0*/  IADD3 R4, P0, PT, R0, UR6, RZ ;  /* 0x0000000600047c10 */ /* 0x001fc8000ff1e0ff */
[----:B------:R-:W-:-:S06]  /*00d0*/  LEA.HI.X.SX32 R5, R0, UR7, 0x1, P0 ;  /* 0x0000000700057c11 */ /* 0x000fcc00080f0eff */
[----:B--2---:R-:W1:Y:S02]  /*00e0*/  LDG.E.U8 R5, desc[UR4][R4.64] ;  /* 0x0000000404057981 */ /* 0x004e64000c1e1100 */
[----:B-1----:R-:W-:-:S05]  /*00f0*/  IMAD.WIDE.U32 R2, R5, 0x4, R2 ;  /* 0x0000000405027825 */ /* 0x002fca00078e0002 */
[----:B------:R-:W2:Y:S02]  /*0100*/  LDG.E R0, desc[UR4][R2.64] ;  /* 0x0000000402007981 */ /* 0x000ea4000c1e1900 */
[----:B--2---:R-:W-:-:S05]  /*0110*/  IADD3 R7, PT, PT, R0, 0x1, RZ ;  /* 0x0000000100077810 */ /* 0x004fca0007ffe0ff */
[----:B------:R-:W-:Y:S01]  /*0120*/  STG.E desc[UR4][R2.64], R7 ;  /* 0x0000000702007986 */ /* 0x000fe2000c101904 */
[----:B------:R-:W-:Y:S05]  /*0130*/  EXIT ;  /* 0x000000000000794d */ /* 0x000fea0003800000 */
.L_x_2:
        /* <DEDUP_REMOVED lines=12> */
.L_x_4:


//--------------------- .nv.shared.reserved.0     --------------------------
	.section	.nv.shared.reserved.0,"aw",@nobits
	.weak		__nv_reservedSMEM_offset_0_alias
	.size		__nv_reservedSMEM_offset_0_alias, 0, 64
	.other		__nv_reservedSMEM_offset_0_alias,@"STO_CUDA_RESERVED_SHARED STV_DEFAULT"
__nv_reservedSMEM_offset_0_alias:
	.zero		0
	.zero		64


//--------------------- .nv.constant0._Z15hist_gpu_atomicPhiiPi --------------------------
	.section	.nv.constant0._Z15hist_gpu_atomicPhiiPi,"a",@progbits
	.sectionflags	@""
	.align	4
.nv.constant0._Z15hist_gpu_atomicPhiiPi:
	.zero		920


//--------------------- .nv.constant0._Z8hist_gpuPhiiPi --------------------------
	.section	.nv.constant0._Z8hist_gpuPhiiPi,"a",@progbits
	.sectionflags	@""
	.align	4
.nv.constant0._Z8hist_gpuPhiiPi:
	.zero		920


//--------------------- SYMBOLS --------------------------

	.type		.nv.reservedSmem.offset0,@object
	.size		.nv.reservedSmem.offset0,0x4
